//
// Generated by NVIDIA NVVM Compiler
//
// Compiler Build ID: CL-36424714
// Cuda compilation tools, release 13.0, V13.0.88
// Based on NVVM 20.0.0
//

.version 9.0
.target sm_100
.address_size 64

	// .globl	_Z26matrixMultiplicationKernelPKfS0_Pfiii

.visible .entry _Z26matrixMultiplicationKernelPKfS0_Pfiii(
	.param .u64 .ptr .align 1 _Z26matrixMultiplicationKernelPKfS0_Pfiii_param_0,
	.param .u64 .ptr .align 1 _Z26matrixMultiplicationKernelPKfS0_Pfiii_param_1,
	.param .u64 .ptr .align 1 _Z26matrixMultiplicationKernelPKfS0_Pfiii_param_2,
	.param .u32 _Z26matrixMultiplicationKernelPKfS0_Pfiii_param_3,
	.param .u32 _Z26matrixMultiplicationKernelPKfS0_Pfiii_param_4,
	.param .u32 _Z26matrixMultiplicationKernelPKfS0_Pfiii_param_5
)
{
	.reg .pred 	%p<13>;
	.reg .b32 	%r<41>;
	.reg .b32 	%f<68>;
	.reg .b64 	%rd<53>;

	ld.param.u64 	%rd7, [_Z26matrixMultiplicationKernelPKfS0_Pfiii_param_0];
	ld.param.u64 	%rd8, [_Z26matrixMultiplicationKernelPKfS0_Pfiii_param_1];
	ld.param.u64 	%rd6, [_Z26matrixMultiplicationKernelPKfS0_Pfiii_param_2];
	ld.param.u32 	%r20, [_Z26matrixMultiplicationKernelPKfS0_Pfiii_param_3];
	ld.param.u32 	%r18, [_Z26matrixMultiplicationKernelPKfS0_Pfiii_param_4];
	ld.param.u32 	%r19, [_Z26matrixMultiplicationKernelPKfS0_Pfiii_param_5];
	cvta.to.global.u64 	%rd1, %rd8;
	cvta.to.global.u64 	%rd2, %rd7;
	mov.u32 	%r21, %ctaid.y;
	mov.u32 	%r22, %ntid.y;
	mov.u32 	%r23, %tid.y;
	mad.lo.s32 	%r1, %r21, %r22, %r23;
	mov.u32 	%r24, %ctaid.x;
	mov.u32 	%r25, %ntid.x;
	mov.u32 	%r26, %tid.x;
	mad.lo.s32 	%r2, %r24, %r25, %r26;
	setp.ge.s32 	%p1, %r1, %r20;
	setp.ge.s32 	%p2, %r2, %r18;
	or.pred  	%p3, %p1, %p2;
	@%p3 bra 	$L__BB0_14;
	setp.lt.s32 	%p4, %r19, 1;
	mov.f32 	%f67, 0f00000000;
	@%p4 bra 	$L__BB0_13;
	mul.lo.s32 	%r3, %r19, %r1;
	and.b32  	%r4, %r19, 7;
	setp.lt.u32 	%p5, %r19, 8;
	mov.f32 	%f67, 0f00000000;
	mov.b32 	%r39, 0;
	@%p5 bra 	$L__BB0_5;
	and.b32  	%r39, %r19, 2147483640;
	neg.s32 	%r37, %r39;
	shl.b32 	%r7, %r18, 3;
	mul.wide.u32 	%rd9, %r3, 4;
	add.s64 	%rd10, %rd9, %rd2;
	add.s64 	%rd52, %rd10, 16;
	mov.f32 	%f67, 0f00000000;
	mul.wide.s32 	%rd13, %r18, 4;
	mov.u32 	%r36, %r2;
$L__BB0_4:
	.pragma "nounroll";
	ld.global.f32 	%f17, [%rd52+-16];
	mul.wide.s32 	%rd11, %r36, 4;
	add.s64 	%rd12, %rd1, %rd11;
	ld.global.f32 	%f18, [%rd12];
	fma.rn.f32 	%f19, %f17, %f18, %f67;
	ld.global.f32 	%f20, [%rd52+-12];
	add.s64 	%rd14, %rd12, %rd13;
	ld.global.f32 	%f21, [%rd14];
	fma.rn.f32 	%f22, %f20, %f21, %f19;
	ld.global.f32 	%f23, [%rd52+-8];
	add.s64 	%rd15, %rd14, %rd13;
	ld.global.f32 	%f24, [%rd15];
	fma.rn.f32 	%f25, %f23, %f24, %f22;
	ld.global.f32 	%f26, [%rd52+-4];
	add.s64 	%rd16, %rd15, %rd13;
	ld.global.f32 	%f27, [%rd16];
	fma.rn.f32 	%f28, %f26, %f27, %f25;
	ld.global.f32 	%f29, [%rd52];
	add.s64 	%rd17, %rd16, %rd13;
	ld.global.f32 	%f30, [%rd17];
	fma.rn.f32 	%f31, %f29, %f30, %f28;
	ld.global.f32 	%f32, [%rd52+4];
	add.s64 	%rd18, %rd17, %rd13;
	ld.global.f32 	%f33, [%rd18];
	fma.rn.f32 	%f34, %f32, %f33, %f31;
	ld.global.f32 	%f35, [%rd52+8];
	add.s64 	%rd19, %rd18, %rd13;
	ld.global.f32 	%f36, [%rd19];
	fma.rn.f32 	%f37, %f35, %f36, %f34;
	ld.global.f32 	%f38, [%rd52+12];
	add.s64 	%rd20, %rd19, %rd13;
	ld.global.f32 	%f39, [%rd20];
	fma.rn.f32 	%f67, %f38, %f39, %f37;
	add.s32 	%r37, %r37, 8;
	add.s32 	%r36, %r36, %r7;
	add.s64 	%rd52, %rd52, 32;
	setp.ne.s32 	%p6, %r37, 0;
	@%p6 bra 	$L__BB0_4;
$L__BB0_5:
	setp.eq.s32 	%p7, %r4, 0;
	@%p7 bra 	$L__BB0_13;
	and.b32  	%r13, %r19, 3;
	setp.lt.u32 	%p8, %r4, 4;
	@%p8 bra 	$L__BB0_8;
	add.s32 	%r28, %r39, %r3;
	mul.wide.u32 	%rd21, %r28, 4;
	add.s64 	%rd22, %rd2, %rd21;
	ld.global.f32 	%f41, [%rd22];
	mad.lo.s32 	%r29, %r39, %r18, %r2;
	mul.wide.s32 	%rd23, %r29, 4;
	add.s64 	%rd24, %rd1, %rd23;
	ld.global.f32 	%f42, [%rd24];
	fma.rn.f32 	%f43, %f41, %f42, %f67;
	cvt.u64.u32 	%rd25, %r3;
	cvt.u64.u32 	%rd26, %r39;
	add.s64 	%rd27, %rd26, %rd25;
	shl.b64 	%rd28, %rd27, 2;
	add.s64 	%rd29, %rd2, %rd28;
	ld.global.f32 	%f44, [%rd29+4];
	mul.wide.s32 	%rd30, %r18, 4;
	add.s64 	%rd31, %rd24, %rd30;
	ld.global.f32 	%f45, [%rd31];
	fma.rn.f32 	%f46, %f44, %f45, %f43;
	ld.global.f32 	%f47, [%rd29+8];
	add.s64 	%rd32, %rd31, %rd30;
	ld.global.f32 	%f48, [%rd32];
	fma.rn.f32 	%f49, %f47, %f48, %f46;
	ld.global.f32 	%f50, [%rd29+12];
	add.s64 	%rd33, %rd32, %rd30;
	ld.global.f32 	%f51, [%rd33];
	fma.rn.f32 	%f67, %f50, %f51, %f49;
	add.s32 	%r39, %r39, 4;
$L__BB0_8:
	setp.eq.s32 	%p9, %r13, 0;
	@%p9 bra 	$L__BB0_13;
	setp.eq.s32 	%p10, %r13, 1;
	@%p10 bra 	$L__BB0_11;
	add.s32 	%r30, %r39, %r3;
	mul.wide.u32 	%rd34, %r30, 4;
	add.s64 	%rd35, %rd2, %rd34;
	ld.global.f32 	%f53, [%rd35];
	mad.lo.s32 	%r31, %r39, %r18, %r2;
	mul.wide.s32 	%rd36, %r31, 4;
	add.s64 	%rd37, %rd1, %rd36;
	ld.global.f32 	%f54, [%rd37];
	fma.rn.f32 	%f55, %f53, %f54, %f67;
	cvt.u64.u32 	%rd38, %r3;
	cvt.u64.u32 	%rd39, %r39;
	add.s64 	%rd40, %rd39, %rd38;
	shl.b64 	%rd41, %rd40, 2;
	add.s64 	%rd42, %rd2, %rd41;
	ld.global.f32 	%f56, [%rd42+4];
	mul.wide.s32 	%rd43, %r18, 4;
	add.s64 	%rd44, %rd37, %rd43;
	ld.global.f32 	%f57, [%rd44];
	fma.rn.f32 	%f67, %f56, %f57, %f55;
	add.s32 	%r39, %r39, 2;
$L__BB0_11:
	and.b32  	%r32, %r19, 1;
	setp.eq.b32 	%p11, %r32, 1;
	not.pred 	%p12, %p11;
	@%p12 bra 	$L__BB0_13;
	add.s32 	%r33, %r39, %r3;
	mul.wide.u32 	%rd45, %r33, 4;
	add.s64 	%rd46, %rd2, %rd45;
	ld.global.f32 	%f58, [%rd46];
	mad.lo.s32 	%r34, %r39, %r18, %r2;
	mul.wide.s32 	%rd47, %r34, 4;
	add.s64 	%rd48, %rd1, %rd47;
	ld.global.f32 	%f59, [%rd48];
	fma.rn.f32 	%f67, %f58, %f59, %f67;
$L__BB0_13:
	mad.lo.s32 	%r35, %r18, %r1, %r2;
	cvta.to.global.u64 	%rd49, %rd6;
	mul.wide.s32 	%rd50, %r35, 4;
	add.s64 	%rd51, %rd49, %rd50;
	st.global.f32 	[%rd51], %f67;
$L__BB0_14:
	ret;

}


// ===== COMPILED SASS (sm_100) =====

	.target	sm_100

	.elftype	@"ET_EXEC"


//--------------------- .note.nv.tkinfo           --------------------------
	.section	.note.nv.tkinfo,"",@"SHT_NOTE"
	.sectionflags	@"SHF_NOTE_NV_TKINFO"
	.tkinfo
        /*0018*/ 	.word	0x00000002
        /*0030*/ 	.string	""
        /*0030*/ 	.string	"ptxas"
        /*0030*/ 	.string	"Cuda compilation tools, release 13.0, V13.0.88"
        /*0030*/ 	.string	"Build cuda_13.0.r13.0/compiler.36424714_0"
        /*0030*/ 	.string	"-arch sm_100 -m 64 "



//--------------------- .note.nv.cuinfo           --------------------------
	.section	.note.nv.cuinfo,"",@"SHT_NOTE"
	.sectionflags	@"SHF_NOTE_NV_CUINFO"
        /*0018*/ 	.short	0x0002
        /*001a*/ 	.short	0x0064
        /*001c*/ 	.short	0x0082
	.zero		2


//--------------------- .nv.info                  --------------------------
	.section	.nv.info,"",@"SHT_CUDA_INFO"
	.align	4


	//----- nvinfo : EIATTR_REGCOUNT
	.align		4
        /*0000*/ 	.byte	0x04, 0x2f
        /*0002*/ 	.short	(.L_1 - .L_0)
	.align		4
.L_0:
        /*0004*/ 	.word	index@(_Z26matrixMultiplicationKernelPKfS0_Pfiii)
        /*0008*/ 	.word	0x00000020


	//----- nvinfo : EIATTR_FRAME_SIZE
	.align		4
.L_1:
        /*000c*/ 	.byte	0x04, 0x11
        /*000e*/ 	.short	(.L_3 - .L_2)
	.align		4
.L_2:
        /*0010*/ 	.word	index@(_Z26matrixMultiplicationKernelPKfS0_Pfiii)
        /*0014*/ 	.word	0x00000000


	//----- nvinfo : EIATTR_MIN_STACK_SIZE
	.align		4
.L_3:
        /*0018*/ 	.byte	0x04, 0x12
        /*001a*/ 	.short	(.L_5 - .L_4)
	.align		4
.L_4:
        /*001c*/ 	.word	index@(_Z26matrixMultiplicationKernelPKfS0_Pfiii)
        /*0020*/ 	.word	0x00000000
.L_5:


//--------------------- .nv.compat                --------------------------
	.section	.nv.compat,"",@"SHT_CUDA_COMPAT_INFO"
	.align	4
        /*0000*/ 	.byte	0x02, 0x09, 0x00, 0x00, 0x02, 0x02, 0x01, 0x00, 0x02, 0x05, 0x05, 0x00, 0x03, 0x07, 0x01, 0x01
        /*0010*/ 	.byte	0x02, 0x03, 0x00, 0x00, 0x02, 0x06, 0x01, 0x00, 0x04, 0x0b, 0x08, 0x00, 0x09, 0x00, 0x00, 0x00
        /*0020*/ 	.byte	0x00, 0x00, 0x00, 0x00


//--------------------- .nv.info._Z26matrixMultiplicationKernelPKfS0_Pfiii --------------------------
	.section	.nv.info._Z26matrixMultiplicationKernelPKfS0_Pfiii,"",@"SHT_CUDA_INFO"
	.sectionflags	@""
	.align	4


	//----- nvinfo : EIATTR_CUDA_API_VERSION
	.align		4
        /*0000*/ 	.byte	0x04, 0x37
        /*0002*/ 	.short	(.L_7 - .L_6)
.L_6:
        /*0004*/ 	.word	0x00000082


	//----- nvinfo : EIATTR_KPARAM_INFO
	.align		4
.L_7:
        /*0008*/ 	.byte	0x04, 0x17
        /*000a*/ 	.short	(.L_9 - .L_8)
.L_8:
        /*000c*/ 	.word	0x00000000
        /*0010*/ 	.short	0x0005
        /*0012*/ 	.short	0x0020
        /*0014*/ 	.byte	0x00, 0xf0, 0x11, 0x00


	//----- nvinfo : EIATTR_KPARAM_INFO
	.align		4
.L_9:
        /*0018*/ 	.byte	0x04, 0x17
        /*001a*/ 	.short	(.L_11 - .L_10)
.L_10:
        /*001c*/ 	.word	0x00000000
        /*0020*/ 	.short	0x0004
        /*0022*/ 	.short	0x001c
        /*0024*/ 	.byte	0x00, 0xf0, 0x11, 0x00


	//----- nvinfo : EIATTR_KPARAM_INFO
	.align		4
.L_11:
        /*0028*/ 	.byte	0x04, 0x17
        /*002a*/ 	.short	(.L_13 - .L_12)
.L_12:
        /*002c*/ 	.word	0x00000000
        /*0030*/ 	.short	0x0003
        /*0032*/ 	.short	0x0018
        /*0034*/ 	.byte	0x00, 0xf0, 0x11, 0x00


	//----- nvinfo : EIATTR_KPARAM_INFO
	.align		4
.L_13:
        /*0038*/ 	.byte	0x04, 0x17
        /*003a*/ 	.short	(.L_15 - .L_14)
.L_14:
        /*003c*/ 	.word	0x00000000
        /*0040*/ 	.short	0x0002
        /*0042*/ 	.short	0x0010
        /*0044*/ 	.byte	0x00, 0xf5, 0x21, 0x00


	//----- nvinfo : EIATTR_KPARAM_INFO
	.align		4
.L_15:
        /*0048*/ 	.byte	0x04, 0x17
        /*004a*/ 	.short	(.L_17 - .L_16)
.L_16:
        /*004c*/ 	.word	0x00000000
        /*0050*/ 	.short	0x0001
        /*0052*/ 	.short	0x0008
        /*0054*/ 	.byte	0x00, 0xf5, 0x21, 0x00


	//----- nvinfo : EIATTR_KPARAM_INFO
	.align		4
.L_17:
        /*0058*/ 	.byte	0x04, 0x17
        /*005a*/ 	.short	(.L_19 - .L_18)
.L_18:
        /*005c*/ 	.word	0x00000000
        /*0060*/ 	.short	0x0000
        /*0062*/ 	.short	0x0000
        /*0064*/ 	.byte	0x00, 0xf5, 0x21, 0x00


	//----- nvinfo : EIATTR_SPARSE_MMA_MASK
	.align		4
.L_19:
        /*0068*/ 	.byte	0x03, 0x50
        /*006a*/ 	.short	0x0000


	//----- nvinfo : EIATTR_MAXREG_COUNT
	.align		4
        /*006c*/ 	.byte	0x03, 0x1b
        /*006e*/ 	.short	0x00ff


	//----- nvinfo : EIATTR_MERCURY_ISA_VERSION
	.align		4
        /*0070*/ 	.byte	0x03, 0x5f
        /*0072*/ 	.short	0x0101


	//----- nvinfo : EIATTR_VRC_CTA_INIT_COUNT
	.align		4
        /*0074*/ 	.byte	0x02, 0x4a
	.zero		1
	.zero		1


	//----- nvinfo : EIATTR_EXIT_INSTR_OFFSETS
	.align		4
        /*0078*/ 	.byte	0x04, 0x1c
        /*007a*/ 	.short	(.L_21 - .L_20)


	//   ....[0]....
.L_20:
        /*007c*/ 	.word	0x000000c0


	//   ....[1]....
        /*0080*/ 	.word	0x000008e0


	//----- nvinfo : EIATTR_CBANK_PARAM_SIZE
	.align		4
.L_21:
        /*0084*/ 	.byte	0x03, 0x19
        /*0086*/ 	.short	0x0024


	//----- nvinfo : EIATTR_PARAM_CBANK
	.align		4
        /*0088*/ 	.byte	0x04, 0x0a
        /*008a*/ 	.short	(.L_23 - .L_22)
	.align		4
.L_22:
        /*008c*/ 	.word	index@(.nv.constant0._Z26matrixMultiplicationKernelPKfS0_Pfiii)
        /*0090*/ 	.short	0x0380
        /*0092*/ 	.short	0x0024


	//----- nvinfo : EIATTR_SW_WAR
	.align		4
.L_23:
        /*0094*/ 	.byte	0x04, 0x36
        /*0096*/ 	.short	(.L_25 - .L_24)
.L_24:
        /*0098*/ 	.word	0x00000008
.L_25:


//--------------------- .nv.callgraph             --------------------------
	.section	.nv.callgraph,"",@"SHT_CUDA_CALLGRAPH"
	.align	4
	.sectionentsize	8
	.align		4
        /*0000*/ 	.word	0x00000000
	.align		4
        /*0004*/ 	.word	0xffffffff
	.align		4
        /*0008*/ 	.word	0x00000000
	.align		4
        /*000c*/ 	.word	0xfffffffe
	.align		4
        /*0010*/ 	.word	0x00000000
	.align		4
        /*0014*/ 	.word	0xfffffffd
	.align		4
        /*0018*/ 	.word	0x00000000
	.align		4
        /*001c*/ 	.word	0xfffffffc


//--------------------- .text._Z26matrixMultiplicationKernelPKfS0_Pfiii --------------------------
	.section	.text._Z26matrixMultiplicationKernelPKfS0_Pfiii,"ax",@progbits
	.align	128
        .global         _Z26matrixMultiplicationKernelPKfS0_Pfiii
        .type           _Z26matrixMultiplicationKernelPKfS0_Pfiii,@function
        .size           _Z26matrixMultiplicationKernelPKfS0_Pfiii,(.L_x_5 - _Z26matrixMultiplicationKernelPKfS0_Pfiii)
        .other          _Z26matrixMultiplicationKernelPKfS0_Pfiii,@"STO_CUDA_ENTRY STV_DEFAULT"
_Z26matrixMultiplicationKernelPKfS0_Pfiii:
.text._Z26matrixMultiplicationKernelPKfS0_Pfiii:
[----:B------:R-:W-:Y:S01]  /*0000*/  LDC R1, c[0x0][0x37c] ;  /* 0x0000df00ff017b82 */ /* 0x000fe20000000800 */
[----:B------:R-:W0:Y:S07]  /*0010*/  S2R R5, SR_TID.X ;  /* 0x0000000000057919 */ /* 0x000e2e0000002100 */
[----:B------:R-:W1:Y:S01]  /*0020*/  LDC R19, c[0x0][0x364] ;  /* 0x0000d900ff137b82 */ /* 0x000e620000000800 */
[----:B------:R-:W1:Y:S07]  /*0030*/  S2R R4, SR_TID.Y ;  /* 0x0000000000047919 */ /* 0x000e6e0000002200 */
[----:B------:R-:W0:Y:S08]  /*0040*/  S2UR UR5, SR_CTAID.X ;  /* 0x00000000000579c3 */ /* 0x000e300000002500 */
[----:B------:R-:W0:Y:S08]  /*0050*/  LDC R0, c[0x0][0x360] ;  /* 0x0000d800ff007b82 */ /* 0x000e300000000800 */
[----:B------:R-:W1:Y:S08]  /*0060*/  S2UR UR4, SR_CTAID.Y ;  /* 0x00000000000479c3 */ /* 0x000e700000002600 */
[----:B------:R-:W2:Y:S01]  /*0070*/  LDC.64 R2, c[0x0][0x398] ;  /* 0x0000e600ff027b82 */ /* 0x000ea20000000a00 */
[----:B0-----:R-:W-:-:S02]  /*0080*/  IMAD R0, R0, UR5, R5 ;  /* 0x0000000500007c24 */ /* 0x001fc4000f8e0205 */
[----:B-1----:R-:W-:-:S03]  /*0090*/  IMAD R19, R19, UR4, R4 ;  /* 0x0000000413137c24 */ /* 0x002fc6000f8e0204 */
[----:B--2---:R-:W-:-:S04]  /*00a0*/  ISETP.GE.AND P0, PT, R0, R3, PT ;  /* 0x000000030000720c */ /* 0x004fc80003f06270 */
[----:B------:R-:W-:-:S13]  /*00b0*/  ISETP.GE.OR P0, PT, R19, R2, P0 ;  /* 0x000000021300720c */ /* 0x000fda0000706670 */
[----:B------:R-:W-:Y:S05]  /*00c0*/  @P0 EXIT ;  /* 0x000000000000094d */ /* 0x000fea0003800000 */
[----:B------:R-:W0:Y:S01]  /*00d0*/  LDC R2, c[0x0][0x3a0] ;  /* 0x0000e800ff027b82 */ /* 0x000e220000000800 */
[----:B------:R-:W1:Y:S01]  /*00e0*/  LDCU.64 UR4, c[0x0][0x358] ;  /* 0x00006b00ff0477ac */ /* 0x000e620008000a00 */
[----:B------:R-:W-:Y:S01]  /*00f0*/  HFMA2 R24, -RZ, RZ, 0, 0 ;  /* 0x00000000ff187431 */ /* 0x000fe200000001ff */
[----:B0-----:R-:W-:-:S13]  /*0100*/  ISETP.GE.AND P0, PT, R2, 0x1, PT ;  /* 0x000000010200780c */ /* 0x001fda0003f06270 */
[----:B-1----:R-:W-:Y:S05]  /*0110*/  @!P0 BRA `(.L_x_0) ;  /* 0x0000000400e08947 */ /* 0x002fea0003800000 */
[C---:B------:R-:W-:Y:S01]  /*0120*/  ISETP.GE.U32.AND P1, PT, R2.reuse, 0x8, PT ;  /* 0x000000080200780c */ /* 0x040fe20003f26070 */
[----:B------:R-:W-:Y:S01]  /*0130*/  IMAD R20, R19, R2, RZ ;  /* 0x0000000213147224 */ /* 0x000fe200078e02ff */
[----:B------:R-:W-:Y:S02]  /*0140*/  LOP3.LUT R27, R2, 0x7, RZ, 0xc0, !PT ;  /* 0x00000007021b7812 */ /* 0x000fe400078ec0ff */
[----:B------:R-:W-:Y:S02]  /*0150*/  MOV R24, RZ ;  /* 0x000000ff00187202 */ /* 0x000fe40000000f00 */
[----:B------:R-:W-:Y:S02]  /*0160*/  ISETP.NE.AND P0, PT, R27, RZ, PT ;  /* 0x000000ff1b00720c */ /* 0x000fe40003f05270 */
[----:B------:R-:W-:-:S05]  /*0170*/  MOV R21, RZ ;  /* 0x000000ff00157202 */ /* 0x000fca0000000f00 */
[----:B------:R-:W-:Y:S06]  /*0180*/  @!P1 BRA `(.L_x_1) ;  /* 0x0000000000c49947 */ /* 0x000fec0003800000 */
[----:B------:R-:W0:Y:S01]  /*0190*/  LDC.64 R4, c[0x0][0x380] ;  /* 0x0000e000ff047b82 */ /* 0x000e220000000a00 */
[----:B------:R-:W-:Y:S02]  /*01a0*/  LOP3.LUT R21, R2, 0x7ffffff8, RZ, 0xc0, !PT ;  /* 0x7ffffff802157812 */ /* 0x000fe400078ec0ff */
[----:B------:R-:W-:Y:S02]  /*01b0*/  MOV R24, RZ ;  /* 0x000000ff00187202 */ /* 0x000fe40000000f00 */
[----:B------:R-:W-:Y:S02]  /*01c0*/  MOV R18, R0 ;  /* 0x0000000000127202 */ /* 0x000fe40000000f00 */
[----:B------:R-:W-:Y:S01]  /*01d0*/  IADD3 R22, PT, PT, -R21, RZ, RZ ;  /* 0x000000ff15167210 */ /* 0x000fe20007ffe1ff */
[----:B0-----:R-:W-:-:S03]  /*01e0*/  IMAD.WIDE.U32 R4, R20, 0x4, R4 ;  /* 0x0000000414047825 */ /* 0x001fc600078e0004 */
[----:B------:R-:W-:-:S04]  /*01f0*/  IADD3 R6, P1, PT, R4, 0x10, RZ ;  /* 0x0000001004067810 */ /* 0x000fc80007f3e0ff */
[----:B------:R-:W-:-:S09]  /*0200*/  IADD3.X R7, PT, PT, RZ, R5, RZ, P1, !PT ;  /* 0x00000005ff077210 */ /* 0x000fd20000ffe4ff */
.L_x_2:
[----:B------:R-:W0:Y:S01]  /*0210*/  LDC.64 R16, c[0x0][0x388] ;  /* 0x0000e200ff107b82 */ /* 0x000e220000000a00 */
[----:B------:R-:W-:Y:S02]  /*0220*/  MOV R4, R6 ;  /* 0x0000000600047202 */ /* 0x000fe40000000f00 */
[----:B------:R-:W-:-:S05]  /*0230*/  MOV R5, R7 ;  /* 0x0000000700057202 */ /* 0x000fca0000000f00 */
[----:B------:R-:W2:Y:S04]  /*0240*/  LDG.E R25, desc[UR4][R4.64+-0x10] ;  /* 0xfffff00404197981 */ /* 0x000ea8000c1e1900 */
[----:B------:R-:W3:Y:S04]  /*0250*/  LDG.E R23, desc[UR4][R4.64+-0xc] ;  /* 0xfffff40404177981 */ /* 0x000ee8000c1e1900 */
[----:B------:R-:W4:Y:S04]  /*0260*/  LDG.E R29, desc[UR4][R4.64+-0x8] ;  /* 0xfffff804041d7981 */ /* 0x000f28000c1e1900 */
[----:B------:R-:W5:Y:S01]  /*0270*/  LDG.E R28, desc[UR4][R4.64+-0x4] ;  /* 0xfffffc04041c7981 */ /* 0x000f62000c1e1900 */
[----:B0-----:R-:W-:-:S05]  /*0280*/  IMAD.WIDE R16, R18, 0x4, R16 ;  /* 0x0000000412107825 */ /* 0x001fca00078e0210 */
[----:B------:R0:W2:Y:S01]  /*0290*/  LDG.E R26, desc[UR4][R16.64] ;  /* 0x00000004101a7981 */ /* 0x0000a2000c1e1900 */
[----:B------:R-:W-:-:S04]  /*02a0*/  IMAD.WIDE R14, R3, 0x4, R16 ;  /* 0x00000004030e7825 */ /* 0x000fc800078e0210 */
[C---:B------:R-:W-:Y:S02]  /*02b0*/  IMAD.WIDE R6, R3.reuse, 0x4, R14 ;  /* 0x0000000403067825 */ /* 0x040fe400078e020e */
[----:B------:R-:W3:Y:S02]  /*02c0*/  LDG.E R14, desc[UR4][R14.64] ;  /* 0x000000040e0e7981 */ /* 0x000ee4000c1e1900 */
[C---:B------:R-:W-:Y:S02]  /*02d0*/  IMAD.WIDE R10, R3.reuse, 0x4, R6 ;  /* 0x00000004030a7825 */ /* 0x040fe400078e0206 */
[----:B------:R-:W4:Y:S02]  /*02e0*/  LDG.E R6, desc[UR4][R6.64] ;  /* 0x0000000406067981 */ /* 0x000f24000c1e1900 */
[C---:B------:R-:W-:Y:S02]  /*02f0*/  IMAD.WIDE R8, R3.reuse, 0x4, R10 ;  /* 0x0000000403087825 */ /* 0x040fe400078e020a */
[----:B------:R-:W5:Y:S02]  /*0300*/  LDG.E R10, desc[UR4][R10.64] ;  /* 0x000000040a0a7981 */ /* 0x000f64000c1e1900 */
[----:B------:R-:W-:-:S02]  /*0310*/  IMAD.WIDE R12, R3, 0x4, R8 ;  /* 0x00000004030c7825 */ /* 0x000fc400078e0208 */
[----:B------:R-:W5:Y:S04]  /*0320*/  LDG.E R7, desc[UR4][R4.64] ;  /* 0x0000000404077981 */ /* 0x000f68000c1e1900 */
[----:B------:R-:W5:Y:S01]  /*0330*/  LDG.E R8, desc[UR4][R8.64] ;  /* 0x0000000408087981 */ /* 0x000f62000c1e1900 */
[----:B0-----:R-:W-:-:S03]  /*0340*/  IMAD.WIDE R16, R3, 0x4, R12 ;  /* 0x0000000403107825 */ /* 0x001fc600078e020c */
[----:B------:R-:W5:Y:S04]  /*0350*/  LDG.E R12, desc[UR4][R12.64] ;  /* 0x000000040c0c7981 */ /* 0x000f68000c1e1900 */
[----:B------:R-:W5:Y:S04]  /*0360*/  LDG.E R15, desc[UR4][R16.64] ;  /* 0x00000004100f7981 */ /* 0x000f68000c1e1900 */
[----:B------:R-:W5:Y:S04]  /*0370*/  LDG.E R9, desc[UR4][R4.64+0x4] ;  /* 0x0000040404097981 */ /* 0x000f68000c1e1900 */
[----:B------:R-:W5:Y:S01]  /*0380*/  LDG.E R11, desc[UR4][R4.64+0xc] ;  /* 0x00000c04040b7981 */ /* 0x000f62000c1e1900 */
[----:B--2---:R-:W-:Y:S01]  /*0390*/  FFMA R26, R25, R26, R24 ;  /* 0x0000001a191a7223 */ /* 0x004fe20000000018 */
[----:B------:R-:W-:-:S02]  /*03a0*/  IMAD.WIDE R24, R3, 0x4, R16 ;  /* 0x0000000403187825 */ /* 0x000fc400078e0210 */
[----:B------:R-:W2:Y:S04]  /*03b0*/  LDG.E R16, desc[UR4][R4.64+0x8] ;  /* 0x0000080404107981 */ /* 0x000ea8000c1e1900 */
[----:B------:R-:W2:Y:S01]  /*03c0*/  LDG.E R24, desc[UR4][R24.64] ;  /* 0x0000000418187981 */ /* 0x000ea2000c1e1900 */
[----:B---3--:R-:W-:Y:S01]  /*03d0*/  FFMA R14, R23, R14, R26 ;  /* 0x0000000e170e7223 */ /* 0x008fe2000000001a */
[----:B------:R-:W-:-:S03]  /*03e0*/  IADD3 R22, PT, PT, R22, 0x8, RZ ;  /* 0x0000000816167810 */ /* 0x000fc60007ffe0ff */
[----:B----4-:R-:W-:Y:S01]  /*03f0*/  FFMA R29, R29, R6, R14 ;  /* 0x000000061d1d7223 */ /* 0x010fe2000000000e */
[----:B------:R-:W-:-:S03]  /*0400*/  ISETP.NE.AND P1, PT, R22, RZ, PT ;  /* 0x000000ff1600720c */ /* 0x000fc60003f25270 */
[----:B-----5:R-:W-:Y:S01]  /*0410*/  FFMA R10, R28, R10, R29 ;  /* 0x0000000a1c0a7223 */ /* 0x020fe2000000001d */
[----:B------:R-:W-:-:S03]  /*0420*/  IADD3 R6, P2, PT, R4, 0x20, RZ ;  /* 0x0000002004067810 */ /* 0x000fc60007f5e0ff */
[----:B------:R-:W-:Y:S01]  /*0430*/  FFMA R8, R7, R8, R10 ;  /* 0x0000000807087223 */ /* 0x000fe2000000000a */
[----:B------:R-:W-:Y:S02]  /*0440*/  IADD3.X R7, PT, PT, RZ, R5, RZ, P2, !PT ;  /* 0x00000005ff077210 */ /* 0x000fe400017fe4ff */
[----:B------:R-:W-:Y:S01]  /*0450*/  LEA R18, R3, R18, 0x3 ;  /* 0x0000001203127211 */ /* 0x000fe200078e18ff */
[----:B------:R-:W-:-:S04]  /*0460*/  FFMA R9, R9, R12, R8 ;  /* 0x0000000c09097223 */ /* 0x000fc80000000008 */
[----:B--2---:R-:W-:-:S04]  /*0470*/  FFMA R16, R16, R15, R9 ;  /* 0x0000000f10107223 */ /* 0x004fc80000000009 */
[----:B------:R-:W-:Y:S01]  /*0480*/  FFMA R24, R11, R24, R16 ;  /* 0x000000180b187223 */ /* 0x000fe20000000010 */
[----:B------:R-:W-:Y:S06]  /*0490*/  @P1 BRA `(.L_x_2) ;  /* 0xfffffffc005c1947 */ /* 0x000fec000383ffff */
.L_x_1:
[----:B------:R-:W-:Y:S05]  /*04a0*/  @!P0 BRA `(.L_x_0) ;  /* 0x0000000000fc8947 */ /* 0x000fea0003800000 */
[----:B------:R-:W-:Y:S02]  /*04b0*/  ISETP.GE.U32.AND P1, PT, R27, 0x4, PT ;  /* 0x000000041b00780c */ /* 0x000fe40003f26070 */
[----:B------:R-:W-:-:S04]  /*04c0*/  LOP3.LUT R16, R2, 0x3, RZ, 0xc0, !PT ;  /* 0x0000000302107812 */ /* 0x000fc800078ec0ff */
[----:B------:R-:W-:-:S07]  /*04d0*/  ISETP.NE.AND P0, PT, R16, RZ, PT ;  /* 0x000000ff1000720c */ /* 0x000fce0003f05270 */
[----:B------:R-:W-:Y:S06]  /*04e0*/  @!P1 BRA `(.L_x_3) ;  /* 0x00000000006c9947 */ /* 0x000fec0003800000 */
[----:B------:R-:W0:Y:S01]  /*04f0*/  LDC.64 R6, c[0x0][0x388] ;  /* 0x0000e200ff067b82 */ /* 0x000e220000000a00 */
[----:B------:R-:W1:Y:S01]  /*0500*/  LDCU.64 UR6, c[0x0][0x380] ;  /* 0x00007000ff0677ac */ /* 0x000e620008000a00 */
[----:B------:R-:W-:Y:S01]  /*0510*/  IMAD R9, R21, R3, R0 ;  /* 0x0000000315097224 */ /* 0x000fe200078e0200 */
[CC--:B------:R-:W-:Y:S02]  /*0520*/  IADD3 R5, PT, PT, R20.reuse, R21.reuse, RZ ;  /* 0x0000001514057210 */ /* 0x0c0fe40007ffe0ff */
[----:B------:R-:W-:-:S03]  /*0530*/  IADD3 R10, P1, PT, R20, R21, RZ ;  /* 0x00000015140a7210 */ /* 0x000fc60007f3e0ff */
[----:B------:R-:W2:Y:S01]  /*0540*/  LDC.64 R14, c[0x0][0x380] ;  /* 0x0000e000ff0e7b82 */ /* 0x000ea20000000a00 */
[----:B0-----:R-:W-:-:S04]  /*0550*/  IMAD.WIDE R6, R9, 0x4, R6 ;  /* 0x0000000409067825 */ /* 0x001fc800078e0206 */
[----:B------:R-:W-:Y:S02]  /*0560*/  IMAD.WIDE R8, R3, 0x4, R6 ;  /* 0x0000000403087825 */ /* 0x000fe400078e0206 */
[----:B------:R-:W3:Y:S02]  /*0570*/  LDG.E R6, desc[UR4][R6.64] ;  /* 0x0000000406067981 */ /* 0x000ee4000c1e1900 */
[----:B--2---:R-:W-:Y:S01]  /*0580*/  IMAD.WIDE.U32 R14, R5, 0x4, R14 ;  /* 0x00000004050e7825 */ /* 0x004fe200078e000e */
[----:B------:R-:W-:Y:S02]  /*0590*/  IADD3.X R5, PT, PT, RZ, RZ, RZ, P1, !PT ;  /* 0x000000ffff057210 */ /* 0x000fe40000ffe4ff */
[----:B-1----:R-:W-:-:S03]  /*05a0*/  LEA R4, P1, R10, UR6, 0x2 ;  /* 0x000000060a047c11 */ /* 0x002fc6000f8210ff */
[----:B------:R-:W3:Y:S01]  /*05b0*/  LDG.E R15, desc[UR4][R14.64] ;  /* 0x000000040e0f7981 */ /* 0x000ee2000c1e1900 */
[----:B------:R-:W-:Y:S01]  /*05c0*/  LEA.HI.X R5, R10, UR7, R5, 0x2, P1 ;  /* 0x000000070a057c11 */ /* 0x000fe200088f1405 */
[C---:B------:R-:W-:Y:S02]  /*05d0*/  IMAD.WIDE R10, R3.reuse, 0x4, R8 ;  /* 0x00000004030a7825 */ /* 0x040fe400078e0208 */
[----:B------:R-:W2:Y:S04]  /*05e0*/  LDG.E R8, desc[UR4][R8.64] ;  /* 0x0000000408087981 */ /* 0x000ea8000c1e1900 */
[----:B------:R-:W2:Y:S01]  /*05f0*/  LDG.E R17, desc[UR4][R4.64+0x4] ;  /* 0x0000040404117981 */ /* 0x000ea2000c1e1900 */
[----:B------:R-:W-:-:S03]  /*0600*/  IMAD.WIDE R12, R3, 0x4, R10 ;  /* 0x00000004030c7825 */ /* 0x000fc600078e020a */
[----:B------:R-:W4:Y:S04]  /*0610*/  LDG.E R22, desc[UR4][R10.64] ;  /* 0x000000040a167981 */ /* 0x000f28000c1e1900 */
[----:B------:R-:W4:Y:S04]  /*0620*/  LDG.E R18, desc[UR4][R4.64+0x8] ;  /* 0x0000080404127981 */ /* 0x000f28000c1e1900 */
[----:B------:R-:W5:Y:S04]  /*0630*/  LDG.E R26, desc[UR4][R4.64+0xc] ;  /* 0x00000c04041a7981 */ /* 0x000f68000c1e1900 */
[----:B------:R-:W5:Y:S01]  /*0640*/  LDG.E R12, desc[UR4][R12.64] ;  /* 0x000000040c0c7981 */ /* 0x000f62000c1e1900 */
[----:B------:R-:W-:Y:S01]  /*0650*/  IADD3 R21, PT, PT, R21, 0x4, RZ ;  /* 0x0000000415157810 */ /* 0x000fe20007ffe0ff */
[----:B---3--:R-:W-:-:S04]  /*0660*/  FFMA R24, R15, R6, R24 ;  /* 0x000000060f187223 */ /* 0x008fc80000000018 */
[----:B--2---:R-:W-:-:S04]  /*0670*/  FFMA R17, R17, R8, R24 ;  /* 0x0000000811117223 */ /* 0x004fc80000000018 */
[----:B----4-:R-:W-:-:S04]  /*0680*/  FFMA R17, R18, R22, R17 ;  /* 0x0000001612117223 */ /* 0x010fc80000000011 */
[----:B-----5:R-:W-:-:S07]  /*0690*/  FFMA R24, R26, R12, R17 ;  /* 0x0000000c1a187223 */ /* 0x020fce0000000011 */
.L_x_3:
[----:B------:R-:W-:Y:S05]  /*06a0*/  @!P0 BRA `(.L_x_0) ;  /* 0x00000000007c8947 */ /* 0x000fea0003800000 */
[----:B------:R-:W-:Y:S01]  /*06b0*/  ISETP.NE.AND P1, PT, R16, 0x1, PT ;  /* 0x000000011000780c */ /* 0x000fe20003f25270 */
[----:B------:R-:W0:Y:S01]  /*06c0*/  LDC.64 R12, c[0x0][0x380] ;  /* 0x0000e000ff0c7b82 */ /* 0x000e220000000a00 */
[----:B------:R-:W-:-:S04]  /*06d0*/  LOP3.LUT R2, R2, 0x1, RZ, 0xc0, !PT ;  /* 0x0000000102027812 */ /* 0x000fc800078ec0ff */
[----:B------:R-:W-:-:S03]  /*06e0*/  ISETP.NE.U32.AND P0, PT, R2, 0x1, PT ;  /* 0x000000010200780c */ /* 0x000fc60003f05070 */
[----:B------:R-:W1:Y:S04]  /*06f0*/  LDC.64 R10, c[0x0][0x388] ;  /* 0x0000e200ff0a7b82 */ /* 0x000e680000000a00 */
[CC--:B------:R-:W-:Y:S02]  /*0700*/  @P1 IADD3 R15, PT, PT, R20.reuse, R21.reuse, RZ ;  /* 0x00000015140f1210 */ /* 0x0c0fe40007ffe0ff */
[----:B------:R-:W-:Y:S02]  /*0710*/  @P1 IADD3 R2, P2, PT, R20, R21, RZ ;  /* 0x0000001514021210 */ /* 0x000fe40007f5e0ff */
[----:B------:R-:W2:Y:S02]  /*0720*/  @P1 LDC.64 R4, c[0x0][0x380] ;  /* 0x0000e000ff041b82 */ /* 0x000ea40000000a00 */
[----:B------:R-:W-:-:S06]  /*0730*/  @P1 IADD3.X R14, PT, PT, RZ, RZ, RZ, P2, !PT ;  /* 0x000000ffff0e1210 */ /* 0x000fcc00017fe4ff */
[----:B------:R-:W3:Y:S01]  /*0740*/  LDC.64 R6, c[0x0][0x380] ;  /* 0x0000e000ff067b82 */ /* 0x000ee20000000a00 */
[----:B0-----:R-:W-:-:S04]  /*0750*/  @P1 IMAD.WIDE.U32 R12, R15, 0x4, R12 ;  /* 0x000000040f0c1825 */ /* 0x001fc800078e000c */
[C---:B------:R-:W-:Y:S01]  /*0760*/  @P1 IMAD R15, R21.reuse, R3, R0 ;  /* 0x00000003150f1224 */ /* 0x040fe200078e0200 */
[----:B------:R-:W-:Y:S01]  /*0770*/  @P1 IADD3 R21, PT, PT, R21, 0x2, RZ ;  /* 0x0000000215151810 */ /* 0x000fe20007ffe0ff */
[----:B------:R-:W4:Y:S01]  /*0780*/  @P1 LDG.E R13, desc[UR4][R12.64] ;  /* 0x000000040c0d1981 */ /* 0x000f22000c1e1900 */
[----:B------:R-:W0:Y:S01]  /*0790*/  LDC.64 R8, c[0x0][0x388] ;  /* 0x0000e200ff087b82 */ /* 0x000e220000000a00 */
[----:B-1----:R-:W-:Y:S01]  /*07a0*/  @P1 IMAD.WIDE R10, R15, 0x4, R10 ;  /* 0x000000040f0a1825 */ /* 0x002fe200078e020a */
[----:B------:R-:W-:Y:S02]  /*07b0*/  @!P0 IADD3 R17, PT, PT, R20, R21, RZ ;  /* 0x0000001514118210 */ /* 0x000fe40007ffe0ff */
[----:B--2---:R-:W-:Y:S01]  /*07c0*/  @P1 LEA R4, P2, R2, R4, 0x2 ;  /* 0x0000000402041211 */ /* 0x004fe200078410ff */
[----:B------:R-:W-:-:S03]  /*07d0*/  @!P0 IMAD R21, R21, R3, R0 ;  /* 0x0000000315158224 */ /* 0x000fc600078e0200 */
[----:B------:R-:W-:Y:S01]  /*07e0*/  @P1 LEA.HI.X R5, R2, R5, R14, 0x2, P2 ;  /* 0x0000000502051211 */ /* 0x000fe200010f140e */
[----:B------:R-:W-:Y:S01]  /*07f0*/  @P1 IMAD.WIDE R14, R3, 0x4, R10 ;  /* 0x00000004030e1825 */ /* 0x000fe200078e020a */
[----:B------:R-:W4:Y:S03]  /*0800*/  @P1 LDG.E R2, desc[UR4][R10.64] ;  /* 0x000000040a021981 */ /* 0x000f26000c1e1900 */
[----:B---3--:R-:W-:Y:S01]  /*0810*/  @!P0 IMAD.WIDE.U32 R6, R17, 0x4, R6 ;  /* 0x0000000411068825 */ /* 0x008fe200078e0006 */
[----:B------:R-:W2:Y:S04]  /*0820*/  @P1 LDG.E R5, desc[UR4][R4.64+0x4] ;  /* 0x0000040404051981 */ /* 0x000ea8000c1e1900 */
[----:B------:R-:W2:Y:S01]  /*0830*/  @P1 LDG.E R14, desc[UR4][R14.64] ;  /* 0x000000040e0e1981 */ /* 0x000ea2000c1e1900 */
[----:B0-----:R-:W-:-:S03]  /*0840*/  @!P0 IMAD.WIDE R8, R21, 0x4, R8 ;  /* 0x0000000415088825 */ /* 0x001fc600078e0208 */
[----:B------:R-:W3:Y:S04]  /*0850*/  @!P0 LDG.E R7, desc[UR4][R6.64] ;  /* 0x0000000406078981 */ /* 0x000ee8000c1e1900 */
[----:B------:R-:W3:Y:S01]  /*0860*/  @!P0 LDG.E R8, desc[UR4][R8.64] ;  /* 0x0000000408088981 */ /* 0x000ee2000c1e1900 */
[----:B----4-:R-:W-:-:S04]  /*0870*/  @P1 FFMA R2, R13, R2, R24 ;  /* 0x000000020d021223 */ /* 0x010fc80000000018 */
[----:B--2---:R-:W-:-:S04]  /*0880*/  @P1 FFMA R24, R5, R14, R2 ;  /* 0x0000000e05181223 */ /* 0x004fc80000000002 */
[----:B---3--:R-:W-:-:S07]  /*0890*/  @!P0 FFMA R24, R7, R8, R24 ;  /* 0x0000000807188223 */ /* 0x008fce0000000018 */
.L_x_0:
[----:B------:R-:W0:Y:S01]  /*08a0*/  LDC.64 R4, c[0x0][0x390] ;  /* 0x0000e400ff047b82 */ /* 0x000e220000000a00 */
[----:B------:R-:W-:-:S04]  /*08b0*/  IMAD R3, R19, R3, R0 ;  /* 0x0000000313037224 */ /* 0x000fc800078e0200 */
[----:B0-----:R-:W-:-:S05]  /*08c0*/  IMAD.WIDE R2, R3, 0x4, R4 ;  /* 0x0000000403027825 */ /* 0x001fca00078e0204 */
[----:B------:R-:W-:Y:S01]  /*08d0*/  STG.E desc[UR4][R2.64], R24 ;  /* 0x0000001802007986 */ /* 0x000fe2000c101904 */
[----:B------:R-:W-:Y:S05]  /*08e0*/  EXIT ;  /* 0x000000000000794d */ /* 0x000fea0003800000 */
.L_x_4:
[----:B------:R-:W-:-:S00]  /*08f0*/  BRA `(.L_x_4) ;  /* 0xfffffffc00fc7947 */ /* 0x000fc0000383ffff */
[----:B------:R-:W-:-:S00]  /*0900*/  NOP ;  /* 0x0000000000007918 */ /* 0x000fc00000000000 */
[----:B------:R-:W-:-:S00]  /*0910*/  NOP ;  /* 0x0000000000007918 */ /* 0x000fc00000000000 */
[----:B------:R-:W-:-:S00]  /*0920*/  NOP ;  /* 0x0000000000007918 */ /* 0x000fc00000000000 */
[----:B------:R-:W-:-:S00]  /*0930*/  NOP ;  /* 0x0000000000007918 */ /* 0x000fc00000000000 */
[----:B------:R-:W-:-:S00]  /*0940*/  NOP ;  /* 0x0000000000007918 */ /* 0x000fc00000000000 */
[----:B------:R-:W-:-:S00]  /*0950*/  NOP ;  /* 0x0000000000007918 */ /* 0x000fc00000000000 */
[----:B------:R-:W-:-:S00]  /*0960*/  NOP ;  /* 0x0000000000007918 */ /* 0x000fc00000000000 */
[----:B------:R-:W-:-:S00]  /*0970*/  NOP ;  /* 0x0000000000007918 */ /* 0x000fc00000000000 */
.L_x_5:


//--------------------- .nv.shared.reserved.0     --------------------------
	.section	.nv.shared.reserved.0,"aw",@nobits
	.weak		__nv_reservedSMEM_offset_0_alias
	.size		__nv_reservedSMEM_offset_0_alias, 0, 64
	.other		__nv_reservedSMEM_offset_0_alias,@"STO_CUDA_RESERVED_SHARED STV_DEFAULT"
__nv_reservedSMEM_offset_0_alias:
	.zero		0
	.zero		64


//--------------------- .nv.constant0._Z26matrixMultiplicationKernelPKfS0_Pfiii --------------------------
	.section	.nv.constant0._Z26matrixMultiplicationKernelPKfS0_Pfiii,"a",@progbits
	.sectionflags	@""
	.align	4
.nv.constant0._Z26matrixMultiplicationKernelPKfS0_Pfiii:
	.zero		932


//--------------------- SYMBOLS --------------------------

	.type		.nv.reservedSmem.offset0,@object
	.size		.nv.reservedSmem.offset0,0x4
